	.headerflags	@"EF_CUDA_TEXMODE_UNIFIED EF_CUDA_64BIT_ADDRESS EF_CUDA_ACCELERATORS EF_CUDA_SM90 EF_CUDA_VIRTUAL_SM(EF_CUDA_SM90)"
	.elftype	@"ET_EXEC"


//--------------------- .nv.info                  --------------------------
	.section	.nv.info,"",@"SHT_CUDA_INFO"
	.align	4


	//----- nvinfo : EIATTR_REGCOUNT
	.align		4
        /*0000*/ 	.byte	0x04, 0x2f
        /*0002*/ 	.short	(.L_1 - .L_0)
	.align		4
.L_0:
        /*0004*/ 	.word	index@(triton_poi_fused_add_convolution_mul_relu_6)
        /*0008*/ 	.word	0x00000020


	//----- nvinfo : EIATTR_MIN_STACK_SIZE
	.align		4
.L_1:
        /*000c*/ 	.byte	0x04, 0x12
        /*000e*/ 	.short	(.L_3 - .L_2)
	.align		4
.L_2:
        /*0010*/ 	.word	index@(triton_poi_fused_add_convolution_mul_relu_6)
        /*0014*/ 	.word	0x00000000


	//----- nvinfo : EIATTR_FRAME_SIZE
	.align		4
.L_3:
        /*0018*/ 	.byte	0x04, 0x11
        /*001a*/ 	.short	(.L_5 - .L_4)
	.align		4
.L_4:
        /*001c*/ 	.word	index@(triton_poi_fused_add_convolution_mul_relu_6)
        /*0020*/ 	.word	0x00000000


	//----- nvinfo : EIATTR_MIN_STACK_SIZE
	.align		4
.L_5:
        /*0024*/ 	.byte	0x04, 0x12
        /*0026*/ 	.short	(.L_7 - .L_6)
	.align		4
.L_6:
        /*0028*/ 	.word	index@(triton_poi_fused_add_convolution_mul_relu_6)
        /*002c*/ 	.word	0x00000000
.L_7:


//--------------------- .nv.info.triton_poi_fused_add_convolution_mul_relu_6 --------------------------
	.section	.nv.info.triton_poi_fused_add_convolution_mul_relu_6,"",@"SHT_CUDA_INFO"
	.sectionflags	@""
	.align	4


	//----- nvinfo : EIATTR_CUDA_API_VERSION
	.align		4
        /*0000*/ 	.byte	0x04, 0x37
        /*0002*/ 	.short	(.L_9 - .L_8)
.L_8:
        /*0004*/ 	.word	0x0000007c


	//----- nvinfo : EIATTR_KPARAM_INFO
	.align		4
.L_9:
        /*0008*/ 	.byte	0x04, 0x17
        /*000a*/ 	.short	(.L_11 - .L_10)
.L_10:
        /*000c*/ 	.word	0x00000000
        /*0010*/ 	.short	0x0005
        /*0012*/ 	.short	0x0024
        /*0014*/ 	.byte	0x00, 0xf0, 0x11, 0x00


	//----- nvinfo : EIATTR_KPARAM_INFO
	.align		4
.L_11:
        /*0018*/ 	.byte	0x04, 0x17
        /*001a*/ 	.short	(.L_13 - .L_12)
.L_12:
        /*001c*/ 	.word	0x00000000
        /*0020*/ 	.short	0x0004
        /*0022*/ 	.short	0x0020
        /*0024*/ 	.byte	0x00, 0xf0, 0x11, 0x00


	//----- nvinfo : EIATTR_KPARAM_INFO
	.align		4
.L_13:
        /*0028*/ 	.byte	0x04, 0x17
        /*002a*/ 	.short	(.L_15 - .L_14)
.L_14:
        /*002c*/ 	.word	0x00000000
        /*0030*/ 	.short	0x0003
        /*0032*/ 	.short	0x0018
        /*0034*/ 	.byte	0x00, 0xf4, 0x21, 0x00


	//----- nvinfo : EIATTR_KPARAM_INFO
	.align		4
.L_15:
        /*0038*/ 	.byte	0x04, 0x17
        /*003a*/ 	.short	(.L_17 - .L_16)
.L_16:
        /*003c*/ 	.word	0x00000000
        /*0040*/ 	.short	0x0002
        /*0042*/ 	.short	0x0010
        /*0044*/ 	.byte	0x00, 0xf4, 0x21, 0x00


	//----- nvinfo : EIATTR_KPARAM_INFO
	.align		4
.L_17:
        /*0048*/ 	.byte	0x04, 0x17
        /*004a*/ 	.short	(.L_19 - .L_18)
.L_18:
        /*004c*/ 	.word	0x00000000
        /*0050*/ 	.short	0x0001
        /*0052*/ 	.short	0x0008
        /*0054*/ 	.byte	0x00, 0xf4, 0x21, 0x00


	//----- nvinfo : EIATTR_KPARAM_INFO
	.align		4
.L_19:
        /*0058*/ 	.byte	0x04, 0x17
        /*005a*/ 	.short	(.L_21 - .L_20)
.L_20:
        /*005c*/ 	.word	0x00000000
        /*0060*/ 	.short	0x0000
        /*0062*/ 	.short	0x0000
        /*0064*/ 	.byte	0x00, 0xf4, 0x21, 0x00


	//----- nvinfo : EIATTR_SPARSE_MMA_MASK
	.align		4
.L_21:
        /*0068*/ 	.byte	0x03, 0x50
        /*006a*/ 	.short	0x0000


	//----- nvinfo : EIATTR_MAXREG_COUNT
	.align		4
        /*006c*/ 	.byte	0x03, 0x1b
        /*006e*/ 	.short	0x00ff


	//----- nvinfo : EIATTR_EXIT_INSTR_OFFSETS
	.align		4
        /*0070*/ 	.byte	0x04, 0x1c
        /*0072*/ 	.short	(.L_23 - .L_22)


	//   ....[0]....
.L_22:
        /*0074*/ 	.word	0x00000870


	//   ....[1]....
        /*0078*/ 	.word	0x000008d0


	//----- nvinfo : EIATTR_REQNTID
	.align		4
.L_23:
        /*007c*/ 	.byte	0x04, 0x10
        /*007e*/ 	.short	(.L_25 - .L_24)
.L_24:
        /*0080*/ 	.word	0x00000080
        /*0084*/ 	.word	0x00000001
        /*0088*/ 	.word	0x00000001


	//----- nvinfo : EIATTR_CBANK_PARAM_SIZE
	.align		4
.L_25:
        /*008c*/ 	.byte	0x03, 0x19
        /*008e*/ 	.short	0x0028


	//----- nvinfo : EIATTR_PARAM_CBANK
	.align		4
        /*0090*/ 	.byte	0x04, 0x0a
        /*0092*/ 	.short	(.L_27 - .L_26)
	.align		4
.L_26:
        /*0094*/ 	.word	index@(.nv.constant0.triton_poi_fused_add_convolution_mul_relu_6)
        /*0098*/ 	.short	0x0210
        /*009a*/ 	.short	0x0028


	//----- nvinfo : EIATTR_SW_WAR
	.align		4
.L_27:
        /*009c*/ 	.byte	0x04, 0x36
        /*009e*/ 	.short	(.L_29 - .L_28)
.L_28:
        /*00a0*/ 	.word	0x00000008
.L_29:


//--------------------- .nv.callgraph             --------------------------
	.section	.nv.callgraph,"",@"SHT_CUDA_CALLGRAPH"
	.align	4
	.sectionentsize	8
	.align		4
        /*0000*/ 	.word	0x00000000
	.align		4
        /*0004*/ 	.word	0xffffffff
	.align		4
        /*0008*/ 	.word	0x00000000
	.align		4
        /*000c*/ 	.word	0xfffffffe
	.align		4
        /*0010*/ 	.word	0x00000000
	.align		4
        /*0014*/ 	.word	0xfffffffd
	.align		4
        /*0018*/ 	.word	0x00000000
	.align		4
        /*001c*/ 	.word	0xfffffffc


//--------------------- .text.triton_poi_fused_add_convolution_mul_relu_6 --------------------------
	.section	.text.triton_poi_fused_add_convolution_mul_relu_6,"ax",@progbits
	.sectionflags	@"SHF_BARRIERS=1"
	.align	128
        .global         triton_poi_fused_add_convolution_mul_relu_6
        .type           triton_poi_fused_add_convolution_mul_relu_6,@function
        .size           triton_poi_fused_add_convolution_mul_relu_6,(.L_x_1 - triton_poi_fused_add_convolution_mul_relu_6)
        .other          triton_poi_fused_add_convolution_mul_relu_6,@"STO_CUDA_ENTRY STV_DEFAULT"
triton_poi_fused_add_convolution_mul_relu_6:
.text.triton_poi_fused_add_convolution_mul_relu_6:
[----:B------:R-:W0:Y:S01]  /*0000*/  LDC R1, c[0x0][0x28] ;  /* 0x00000a00ff017b82 */ /* 0x000e220000000800 */
[----:B------:R-:W1:Y:S07]  /*0010*/  S2R R0, SR_TID.X ;  /* 0x0000000000007919 */ /* 0x000e6e0000002100 */
[----:B------:R-:W2:Y:S01]  /*0020*/  LDC.64 R24, c[0x0][0x218] ;  /* 0x00008600ff187b82 */ /* 0x000ea20000000a00 */
[----:B------:R-:W-:Y:S02]  /*0030*/  CS2R R4, SRZ ;  /* 0x0000000000047805 */ /* 0x000fe4000001ff00 */
[----:B------:R-:W-:Y:S01]  /*0040*/  CS2R R6, SRZ ;  /* 0x0000000000067805 */ /* 0x000fe2000001ff00 */
[----:B------:R-:W3:Y:S01]  /*0050*/  S2R R16, SR_CTAID.X ;  /* 0x0000000000107919 */ /* 0x000ee20000002500 */
[----:B------:R-:W-:Y:S01]  /*0060*/  CS2R R10, SRZ ;  /* 0x00000000000a7805 */ /* 0x000fe2000001ff00 */
[----:B------:R-:W-:Y:S01]  /*0070*/  ULDC.64 UR6, c[0x0][0x208] ;  /* 0x0000820000067ab9 */ /* 0x000fe20000000a00 */
[----:B------:R-:W4:Y:S01]  /*0080*/  S2R R2, SR_CTAID.Y ;  /* 0x0000000000027919 */ /* 0x000f220000002600 */
[----:B------:R-:W5:Y:S08]  /*0090*/  LDC.64 R22, c[0x0][0x210] ;  /* 0x00008400ff167b82 */ /* 0x000f700000000a00 */
[----:B------:R-:W5:Y:S01]  /*00a0*/  LDC.64 R20, c[0x0][0x220] ;  /* 0x00008800ff147b82 */ /* 0x000f620000000a00 */
[----:B-1----:R-:W-:-:S02]  /*00b0*/  IMAD.SHL.U32 R3, R0, 0x4, RZ ;  /* 0x0000000400037824 */ /* 0x002fc400078e00ff */
[----:B---3--:R-:W-:-:S03]  /*00c0*/  IMAD.SHL.U32 R16, R16, 0x400, RZ ;  /* 0x0000040010107824 */ /* 0x008fc600078e00ff */
[----:B------:R-:W-:-:S04]  /*00d0*/  LOP3.LUT R3, R3, 0x1fc, RZ, 0xc0, !PT ;  /* 0x000001fc03037812 */ /* 0x000fc800078ec0ff */
[----:B------:R-:W-:-:S04]  /*00e0*/  LOP3.LUT R9, R16, R3, RZ, 0xfc, !PT ;  /* 0x0000000310097212 */ /* 0x000fc800078efcff */
[C---:B------:R-:W-:Y:S01]  /*00f0*/  ISETP.GE.AND P0, PT, R9.reuse, 0x820, PT ;  /* 0x000008200900780c */ /* 0x040fe20003f06270 */
[----:B----4-:R-:W-:Y:S02]  /*0100*/  IMAD R27, R2, 0x820, R9 ;  /* 0x00000820021b7824 */ /* 0x010fe400078e0209 */
[----:B--2---:R-:W-:Y:S01]  /*0110*/  IMAD.WIDE R24, R9, 0x4, R24 ;  /* 0x0000000409187825 */ /* 0x004fe200078e0218 */
[----:B------:R-:W-:-:S03]  /*0120*/  CS2R R8, SRZ ;  /* 0x0000000000087805 */ /* 0x000fc6000001ff00 */
[----:B-----5:R-:W-:-:S06]  /*0130*/  IMAD.WIDE R18, R27, 0x4, R22 ;  /* 0x000000041b127825 */ /* 0x020fcc00078e0216 */
[----:B------:R-:W2:Y:S04]  /*0140*/  @!P0 LDG.E.EL.128 R4, desc[UR6][R24.64] ;  /* 0x0000000618048981 */ /* 0x000ea8000c2e1d00 */
[----:B------:R1:W2:Y:S01]  /*0150*/  @!P0 LDG.E.EL.128 R8, desc[UR6][R18.64] ;  /* 0x0000000612088981 */ /* 0x0002a2000c2e1d00 */
[----:B------:R-:W-:Y:S02]  /*0160*/  CS2R R12, SRZ ;  /* 0x00000000000c7805 */ /* 0x000fe4000001ff00 */
[----:B------:R-:W-:Y:S01]  /*0170*/  CS2R R14, SRZ ;  /* 0x00000000000e7805 */ /* 0x000fe2000001ff00 */
[----:B0-----:R-:W-:Y:S01]  /*0180*/  IMAD.WIDE R26, R27, 0x4, R20 ;  /* 0x000000041b1a7825 */ /* 0x001fe200078e0214 */
[----:B------:R-:W-:Y:S02]  /*0190*/  LOP3.LUT R17, R16, 0x200, R3, 0xfe, !PT ;  /* 0x0000020010117812 */ /* 0x000fe400078efe03 */
[----:B------:R-:W-:-:S02]  /*01a0*/  LOP3.LUT R0, R16, 0x7f, R0, 0xf8, !PT ;  /* 0x0000007f10007812 */ /* 0x000fc400078ef800 */
[----:B------:R0:W3:Y:S01]  /*01b0*/  @!P0 LDG.E.EL.128 R12, desc[UR6][R26.64] ;  /* 0x000000061a0c8981 */ /* 0x0000e2000c2e1d00 */
[----:B------:R-:W-:Y:S02]  /*01c0*/  ISETP.GE.AND P1, PT, R17, 0x820, PT ;  /* 0x000008201100780c */ /* 0x000fe40003f26270 */
[----:B-1----:R-:W-:Y:S02]  /*01d0*/  CS2R R18, SRZ ;  /* 0x0000000000127805 */ /* 0x002fe4000001ff00 */
[----:B0-----:R-:W-:Y:S01]  /*01e0*/  CS2R R26, SRZ ;  /* 0x00000000001a7805 */ /* 0x001fe2000001ff00 */
[----:B------:R-:W0:Y:S01]  /*01f0*/  S2UR UR5, SR_CgaCtaId ;  /* 0x00000000000579c3 */ /* 0x000e220000008800 */
[----:B--2---:R-:W-:Y:S01]  /*0200*/  FADD R28, R7, R11 ;  /* 0x0000000b071c7221 */ /* 0x004fe20000000000 */
[----:B------:R-:W-:Y:S01]  /*0210*/  IMAD R7, R2, 0x820, R17 ;  /* 0x0000082002077824 */ /* 0x000fe200078e0211 */
[----:B------:R-:W-:-:S03]  /*0220*/  CS2R R16, SRZ ;  /* 0x0000000000107805 */ /* 0x000fc6000001ff00 */
[----:B------:R-:W-:-:S04]  /*0230*/  IMAD.WIDE R22, R7, 0x4, R22 ;  /* 0x0000000407167825 */ /* 0x000fc800078e0216 */
[----:B------:R-:W-:Y:S01]  /*0240*/  FADD R11, R6, R10 ;  /* 0x0000000a060b7221 */ /* 0x000fe20000000000 */
[----:B------:R-:W-:Y:S01]  /*0250*/  IMAD.WIDE R6, R7, 0x4, R20 ;  /* 0x0000000407067825 */ /* 0x000fe200078e0214 */
[----:B------:R1:W2:Y:S01]  /*0260*/  @!P1 LDG.E.EL.128 R16, desc[UR6][R22.64] ;  /* 0x0000000616109981 */ /* 0x0002a2000c2e1d00 */
[----:B------:R-:W-:Y:S02]  /*0270*/  CS2R R20, SRZ ;  /* 0x0000000000147805 */ /* 0x000fe4000001ff00 */
[----:B-1----:R-:W-:-:S06]  /*0280*/  CS2R R22, SRZ ;  /* 0x0000000000167805 */ /* 0x002fcc000001ff00 */
[----:B------:R1:W2:Y:S02]  /*0290*/  @!P1 LDG.E.EL.128 R20, desc[UR6][R24.64+0x800] ;  /* 0x0008000618149981 */ /* 0x0002a4000c2e1d00 */
[----:B-1----:R-:W-:-:S06]  /*02a0*/  CS2R R24, SRZ ;  /* 0x0000000000187805 */ /* 0x002fcc000001ff00 */
[----:B------:R1:W4:Y:S01]  /*02b0*/  @!P1 LDG.E.EL.128 R24, desc[UR6][R6.64] ;  /* 0x0000000606189981 */ /* 0x000322000c2e1d00 */
[----:B------:R-:W-:Y:S02]  /*02c0*/  FADD R10, R5, R9 ;  /* 0x00000009050a7221 */ /* 0x000fe40000000000 */
[----:B------:R-:W5:Y:S01]  /*02d0*/  S2R R5, SR_TID.X ;  /* 0x0000000000057919 */ /* 0x000f620000002100 */
[----:B------:R-:W-:Y:S01]  /*02e0*/  SHF.R.S32.HI R9, RZ, 0x1f, R2 ;  /* 0x0000001fff097819 */ /* 0x000fe20000011402 */
[----:B------:R-:W-:-:S03]  /*02f0*/  FADD R29, R4, R8 ;  /* 0x00000008041d7221 */ /* 0x000fc60000000000 */
[----:B------:R-:W-:Y:S01]  /*0300*/  LEA.HI R8, R9, R2, RZ, 0xc ;  /* 0x0000000209087211 */ /* 0x000fe200078f60ff */
[----:B------:R-:W-:Y:S01]  /*0310*/  UMOV UR4, 0x400 ;  /* 0x0000040000047882 */ /* 0x000fe20000000000 */
[----:B---3--:R-:W-:Y:S01]  /*0320*/  FSETP.GEU.AND P2, PT, R10, -R13, PT ;  /* 0x8000000d0a00720b */ /* 0x008fe20003f4e000 */
[----:B0-----:R-:W-:Y:S01]  /*0330*/  UPRMT UR4, UR5, 0x654, UR4 ;  /* 0x0000065405047896 */ /* 0x001fe20008000004 */
[----:B------:R-:W-:Y:S01]  /*0340*/  LOP3.LUT R9, R8, 0xfffff000, RZ, 0xc0, !PT ;  /* 0xfffff00008097812 */ /* 0x000fe200078ec0ff */
[----:B------:R-:W-:Y:S01]  /*0350*/  FADD R4, R29, R12 ;  /* 0x0000000c1d047221 */ /* 0x000fe20000000000 */
[----:B------:R-:W-:Y:S01]  /*0360*/  FADD R10, R10, R13 ;  /* 0x0000000d0a0a7221 */ /* 0x000fe20000000000 */
[----:B-1----:R-:W-:Y:S01]  /*0370*/  FADD R6, R11, R14 ;  /* 0x0000000e0b067221 */ /* 0x002fe20000000000 */
[----:B------:R-:W-:Y:S01]  /*0380*/  FADD R7, R28, R15 ;  /* 0x0000000f1c077221 */ /* 0x000fe20000000000 */
[----:B------:R-:W-:Y:S02]  /*0390*/  FSETP.GEU.AND P3, PT, R29, -R12, PT ;  /* 0x8000000c1d00720b */ /* 0x000fe40003f6e000 */
[----:B------:R-:W-:-:S02]  /*03a0*/  FSETP.GEU.AND P1, PT, R11, -R14, PT ;  /* 0x8000000e0b00720b */ /* 0x000fc40003f2e000 */
[----:B------:R-:W-:Y:S01]  /*03b0*/  FSETP.GEU.AND P0, PT, R28, -R15, PT ;  /* 0x8000000f1c00720b */ /* 0x000fe20003f0e000 */
[----:B------:R-:W-:Y:S01]  /*03c0*/  IMAD.IADD R2, R2, 0x1, -R9 ;  /* 0x0000000102027824 */ /* 0x000fe200078e0a09 */
[----:B------:R-:W-:Y:S02]  /*03d0*/  LEA R3, R3, UR4, 0x2 ;  /* 0x0000000403037c11 */ /* 0x000fe4000f8e10ff */
[----:B------:R-:W-:Y:S02]  /*03e0*/  FSEL R4, R4, RZ, P3 ;  /* 0x000000ff04047208 */ /* 0x000fe40001800000 */
[----:B------:R-:W-:Y:S02]  /*03f0*/  FSEL R6, R6, RZ, P1 ;  /* 0x000000ff06067208 */ /* 0x000fe40000800000 */
[----:B------:R-:W-:Y:S02]  /*0400*/  FSEL R7, R7, RZ, P0 ;  /* 0x000000ff07077208 */ /* 0x000fe40000000000 */
[----:B-----5:R-:W-:-:S02]  /*0410*/  LOP3.LUT R9, R5, 0x7f, RZ, 0xc0, !PT ;  /* 0x0000007f05097812 */ /* 0x020fc400078ec0ff */
[----:B------:R-:W-:-:S05]  /*0420*/  FSEL R5, R10, RZ, P2 ;  /* 0x000000ff0a057208 */ /* 0x000fca0001000000 */
[----:B------:R0:W-:Y:S01]  /*0430*/  STS.128 [R3], R4 ;  /* 0x0000000403007388 */ /* 0x0001e20000000c00 */
[----:B------:R-:W-:Y:S01]  /*0440*/  LEA R9, R9, UR4, 0x2 ;  /* 0x0000000409097c11 */ /* 0x000fe2000f8e10ff */
[----:B------:R-:W-:Y:S06]  /*0450*/  BAR.SYNC.DEFER_BLOCKING 0x0 ;  /* 0x0000000000007b1d */ /* 0x000fec0000010000 */
[----:B------:R-:W1:Y:S04]  /*0460*/  LDS R12, [R9] ;  /* 0x00000000090c7984 */ /* 0x000e680000000800 */
[----:B------:R-:W3:Y:S01]  /*0470*/  LDS R14, [R9+0x200] ;  /* 0x00020000090e7984 */ /* 0x000ee20000000800 */
[----:B--2---:R-:W-:-:S05]  /*0480*/  FADD R13, R20, R16 ;  /* 0x00000010140d7221 */ /* 0x004fca0000000000 */
[C---:B----4-:R-:W-:Y:S01]  /*0490*/  FSETP.GEU.AND P3, PT, R13.reuse, -R24, PT ;  /* 0x800000180d00720b */ /* 0x050fe20003f6e000 */
[----:B------:R-:W-:Y:S01]  /*04a0*/  FADD R24, R13, R24 ;  /* 0x000000180d187221 */ /* 0x000fe20000000000 */
[----:B------:R-:W-:Y:S02]  /*04b0*/  SHF.R.S32.HI R13, RZ, 0xc, R8 ;  /* 0x0000000cff0d7819 */ /* 0x000fe40000011408 */
[----:B------:R-:W2:Y:S03]  /*04c0*/  LDS R8, [R9+0x400] ;  /* 0x0004000009087984 */ /* 0x000ea60000000800 */
[----:B------:R-:W-:Y:S02]  /*04d0*/  IMAD R13, R13, 0x820000, R2 ;  /* 0x008200000d0d7824 */ /* 0x000fe400078e0202 */
[----:B------:R-:W4:Y:S01]  /*04e0*/  LDS R2, [R9+0x600] ;  /* 0x0006000009027984 */ /* 0x000f220000000800 */
[----:B------:R-:W-:Y:S01]  /*04f0*/  FADD R28, R21, R17 ;  /* 0x00000011151c7221 */ /* 0x000fe20000000000 */
[----:B------:R-:W-:Y:S01]  /*0500*/  BAR.SYNC.DEFER_BLOCKING 0x0 ;  /* 0x0000000000007b1d */ /* 0x000fe20000010000 */
[----:B------:R-:W-:Y:S01]  /*0510*/  FADD R11, R22, R18 ;  /* 0x00000012160b7221 */ /* 0x000fe20000000000 */
[----:B------:R-:W-:-:S02]  /*0520*/  FADD R10, R23, R19 ;  /* 0x00000013170a7221 */ /* 0x000fc40000000000 */
[C---:B------:R-:W-:Y:S01]  /*0530*/  FSETP.GEU.AND P2, PT, R28.reuse, -R25, PT ;  /* 0x800000191c00720b */ /* 0x040fe20003f4e000 */
[----:B------:R-:W-:Y:S01]  /*0540*/  FADD R25, R28, R25 ;  /* 0x000000191c197221 */ /* 0x000fe20000000000 */
[C---:B------:R-:W-:Y:S01]  /*0550*/  FSETP.GEU.AND P1, PT, R11.reuse, -R26, PT ;  /* 0x8000001a0b00720b */ /* 0x040fe20003f2e000 */
[----:B------:R-:W-:Y:S01]  /*0560*/  FADD R26, R11, R26 ;  /* 0x0000001a0b1a7221 */ /* 0x000fe20000000000 */
[C---:B0-----:R-:W-:Y:S01]  /*0570*/  FADD R7, R10.reuse, R27 ;  /* 0x0000001b0a077221 */ /* 0x041fe20000000000 */
[----:B------:R-:W-:Y:S02]  /*0580*/  FSETP.GEU.AND P0, PT, R10, -R27, PT ;  /* 0x8000001b0a00720b */ /* 0x000fe40003f0e000 */
[----:B------:R-:W-:Y:S01]  /*0590*/  FSEL R4, R24, RZ, P3 ;  /* 0x000000ff18047208 */ /* 0x000fe20001800000 */
[----:B------:R-:W0:Y:S01]  /*05a0*/  LDC.64 R10, c[0x0][0x228] ;  /* 0x00008a00ff0a7b82 */ /* 0x000e220000000a00 */
[----:B------:R-:W-:Y:S02]  /*05b0*/  FSEL R5, R25, RZ, P2 ;  /* 0x000000ff19057208 */ /* 0x000fe40001000000 */
[----:B------:R-:W-:-:S02]  /*05c0*/  FSEL R6, R26, RZ, P1 ;  /* 0x000000ff1a067208 */ /* 0x000fc40000800000 */
[----:B------:R-:W-:-:S05]  /*05d0*/  FSEL R7, R7, RZ, P0 ;  /* 0x000000ff07077208 */ /* 0x000fca0000000000 */
[----:B------:R0:W-:Y:S01]  /*05e0*/  STS.128 [R3], R4 ;  /* 0x0000000403007388 */ /* 0x0001e20000000c00 */
[----:B------:R-:W-:Y:S01]  /*05f0*/  BAR.SYNC.DEFER_BLOCKING 0x0 ;  /* 0x0000000000007b1d */ /* 0x000fe20000010000 */
[C---:B------:R-:W-:Y:S02]  /*0600*/  LOP3.LUT R18, R0.reuse, 0x80, RZ, 0xfc, !PT ;  /* 0x0000008000127812 */ /* 0x040fe400078efcff */
[----:B------:R-:W-:Y:S02]  /*0610*/  ISETP.GE.AND P1, PT, R0, 0x820, PT ;  /* 0x000008200000780c */ /* 0x000fe40003f26270 */
[----:B------:R-:W-:Y:S01]  /*0620*/  ISETP.GE.AND P2, PT, R18, 0x820, PT ;  /* 0x000008201200780c */ /* 0x000fe20003f46270 */
[--C-:B------:R-:W-:Y:S02]  /*0630*/  IMAD R19, R0, 0x1000, R13.reuse ;  /* 0x0000100000137824 */ /* 0x100fe400078e020d */
[----:B------:R-:W-:Y:S01]  /*0640*/  IMAD R21, R18, 0x1000, R13 ;  /* 0x0000100012157824 */ /* 0x000fe200078e020d */
[----:B------:R-:W5:Y:S04]  /*0650*/  LDS R17, [R9] ;  /* 0x0000000009117984 */ /* 0x000f680000000800 */
[----:B------:R-:W2:Y:S04]  /*0660*/  LDS R16, [R9+0x200] ;  /* 0x0002000009107984 */ /* 0x000ea80000000800 */
[----:B------:R-:W2:Y:S01]  /*0670*/  LDS R15, [R9+0x400] ;  /* 0x00040000090f7984 */ /* 0x000ea20000000800 */
[C---:B------:R-:W-:Y:S01]  /*0680*/  LOP3.LUT R18, R0.reuse, 0x380, RZ, 0xfc, !PT ;  /* 0x0000038000127812 */ /* 0x040fe200078efcff */
[----:B0-----:R-:W-:Y:S01]  /*0690*/  IMAD.WIDE R4, R19, 0x4, R10 ;  /* 0x0000000413047825 */ /* 0x001fe200078e020a */
[----:B------:R-:W-:-:S02]  /*06a0*/  LOP3.LUT R20, R0, 0x180, RZ, 0xfc, !PT ;  /* 0x0000018000147812 */ /* 0x000fc400078efcff */
[----:B------:R-:W-:Y:S01]  /*06b0*/  ISETP.GE.AND P0, PT, R18, 0x820, PT ;  /* 0x000008201200780c */ /* 0x000fe20003f06270 */
[----:B------:R-:W-:Y:S01]  /*06c0*/  IMAD.WIDE R6, R21, 0x4, R10 ;  /* 0x0000000415067825 */ /* 0x000fe200078e020a */
[C---:B------:R-:W-:Y:S01]  /*06d0*/  LOP3.LUT R18, R0.reuse, 0x100, RZ, 0xfc, !PT ;  /* 0x0000010000127812 */ /* 0x040fe200078efcff */
[----:B-1----:R0:W-:Y:S01]  /*06e0*/  @!P1 STG.E desc[UR6][R4.64], R12 ;  /* 0x0000000c04009986 */ /* 0x0021e2000c101906 */
[C---:B------:R-:W-:Y:S02]  /*06f0*/  LOP3.LUT R22, R0.reuse, 0x200, RZ, 0xfc, !PT ;  /* 0x0000020000167812 */ /* 0x040fe400078efcff */
[C---:B------:R-:W-:Y:S01]  /*0700*/  LOP3.LUT R24, R0.reuse, 0x280, RZ, 0xfc, !PT ;  /* 0x0000028000187812 */ /* 0x040fe200078efcff */
[----:B---3--:R1:W-:Y:S01]  /*0710*/  @!P2 STG.E desc[UR6][R6.64], R14 ;  /* 0x0000000e0600a986 */ /* 0x0083e2000c101906 */
[----:B------:R-:W-:Y:S02]  /*0720*/  LOP3.LUT R26, R0, 0x300, RZ, 0xfc, !PT ;  /* 0x00000300001a7812 */ /* 0x000fe400078efcff */
[----:B------:R-:W-:-:S02]  /*0730*/  ISETP.GE.AND P1, PT, R18, 0x820, PT ;  /* 0x000008201200780c */ /* 0x000fc40003f26270 */
[----:B------:R-:W-:Y:S02]  /*0740*/  ISETP.GE.AND P2, PT, R20, 0x820, PT ;  /* 0x000008201400780c */ /* 0x000fe40003f46270 */
[----:B------:R-:W-:Y:S01]  /*0750*/  ISETP.GE.AND P3, PT, R22, 0x820, PT ;  /* 0x000008201600780c */ /* 0x000fe20003f66270 */
[--C-:B0-----:R-:W-:Y:S01]  /*0760*/  IMAD R5, R18, 0x1000, R13.reuse ;  /* 0x0000100012057824 */ /* 0x101fe200078e020d */
[----:B------:R-:W-:Y:S02]  /*0770*/  ISETP.GE.AND P4, PT, R24, 0x820, PT ;  /* 0x000008201800780c */ /* 0x000fe40003f86270 */
[----:B------:R-:W-:Y:S01]  /*0780*/  ISETP.GE.AND P5, PT, R26, 0x820, PT ;  /* 0x000008201a00780c */ /* 0x000fe20003fa6270 */
[--C-:B-1----:R-:W-:Y:S02]  /*0790*/  IMAD R7, R20, 0x1000, R13.reuse ;  /* 0x0000100014077824 */ /* 0x102fe400078e020d */
[--C-:B------:R-:W-:Y:S02]  /*07a0*/  IMAD R19, R22, 0x1000, R13.reuse ;  /* 0x0000100016137824 */ /* 0x100fe400078e020d */
[----:B------:R-:W-:-:S02]  /*07b0*/  IMAD R21, R24, 0x1000, R13 ;  /* 0x0000100018157824 */ /* 0x000fc400078e020d */
[----:B------:R-:W-:Y:S02]  /*07c0*/  IMAD R23, R26, 0x1000, R13 ;  /* 0x000010001a177824 */ /* 0x000fe400078e020d */
[----:B------:R-:W-:-:S04]  /*07d0*/  IMAD.WIDE R4, R5, 0x4, R10 ;  /* 0x0000000405047825 */ /* 0x000fc800078e020a */
[--C-:B------:R-:W-:Y:S01]  /*07e0*/  IMAD.WIDE R6, R7, 0x4, R10.reuse ;  /* 0x0000000407067825 */ /* 0x100fe200078e020a */
[----:B--2---:R0:W-:Y:S03]  /*07f0*/  @!P1 STG.E desc[UR6][R4.64], R8 ;  /* 0x0000000804009986 */ /* 0x0041e6000c101906 */
[--C-:B------:R-:W-:Y:S01]  /*0800*/  IMAD.WIDE R18, R19, 0x4, R10.reuse ;  /* 0x0000000413127825 */ /* 0x100fe200078e020a */
[----:B----4-:R0:W-:Y:S03]  /*0810*/  @!P2 STG.E desc[UR6][R6.64], R2 ;  /* 0x000000020600a986 */ /* 0x0101e6000c101906 */
[--C-:B------:R-:W-:Y:S01]  /*0820*/  IMAD.WIDE R20, R21, 0x4, R10.reuse ;  /* 0x0000000415147825 */ /* 0x100fe200078e020a */
[----:B-----5:R0:W-:Y:S03]  /*0830*/  @!P3 STG.E desc[UR6][R18.64], R17 ;  /* 0x000000111200b986 */ /* 0x0201e6000c101906 */
[----:B------:R-:W-:Y:S01]  /*0840*/  IMAD.WIDE R22, R23, 0x4, R10 ;  /* 0x0000000417167825 */ /* 0x000fe200078e020a */
[----:B------:R0:W-:Y:S04]  /*0850*/  @!P4 STG.E desc[UR6][R20.64], R16 ;  /* 0x000000101400c986 */ /* 0x0001e8000c101906 */
[----:B------:R0:W-:Y:S02]  /*0860*/  @!P5 STG.E desc[UR6][R22.64], R15 ;  /* 0x0000000f1600d986 */ /* 0x0001e4000c101906 */
[----:B0-----:R-:W-:Y:S05]  /*0870*/  @P0 EXIT ;  /* 0x000000000000094d */ /* 0x001fea0003800000 */
[----:B------:R-:W0:Y:S01]  /*0880*/  LDS R9, [R9+0x600] ;  /* 0x0006000009097984 */ /* 0x000e220000000800 */
[----:B------:R-:W-:-:S05]  /*0890*/  LOP3.LUT R0, R0, 0x380, RZ, 0xfc, !PT ;  /* 0x0000038000007812 */ /* 0x000fca00078efcff */
[----:B------:R-:W-:-:S04]  /*08a0*/  IMAD R13, R0, 0x1000, R13 ;  /* 0x00001000000d7824 */ /* 0x000fc800078e020d */
[----:B------:R-:W-:-:S05]  /*08b0*/  IMAD.WIDE R10, R13, 0x4, R10 ;  /* 0x000000040d0a7825 */ /* 0x000fca00078e020a */
[----:B0-----:R-:W-:Y:S01]  /*08c0*/  STG.E desc[UR6][R10.64], R9 ;  /* 0x000000090a007986 */ /* 0x001fe2000c101906 */
[----:B------:R-:W-:Y:S05]  /*08d0*/  EXIT ;  /* 0x000000000000794d */ /* 0x000fea0003800000 */
.L_x_0:
[----:B------:R-:W-:-:S00]  /*08e0*/  BRA `(.L_x_0) ;  /* 0xfffffffc00fc7947 */ /* 0x000fc0000383ffff */
[----:B------:R-:W-:-:S00]  /*08f0*/  NOP ;  /* 0x0000000000007918 */ /* 0x000fc00000000000 */
        /* <DEDUP_REMOVED lines=8> */
.L_x_1:


//--------------------- .nv.shared.triton_poi_fused_add_convolution_mul_relu_6 --------------------------
	.section	.nv.shared.triton_poi_fused_add_convolution_mul_relu_6,"aw",@nobits
	.sectionflags	@""
	.align	16
	.zero		1024


//--------------------- .nv.constant0.triton_poi_fused_add_convolution_mul_relu_6 --------------------------
	.section	.nv.constant0.triton_poi_fused_add_convolution_mul_relu_6,"a",@progbits
	.sectionflags	@""
	.align	4
.nv.constant0.triton_poi_fused_add_convolution_mul_relu_6:
	.zero		568
